//
// Generated by NVIDIA NVVM Compiler
//
// Compiler Build ID: CL-36424714
// Cuda compilation tools, release 13.0, V13.0.88
// Based on NVVM 20.0.0
//

.version 9.0
.target sm_100
.address_size 64

// _ZZ29higgs_dequantize_2_256_kernelPKhPKjPjxE6s_grid has been demoted

.entry _Z29higgs_dequantize_2_256_kernelPKhPKjPjx(
	.param .u64 .ptr .align 1 _Z29higgs_dequantize_2_256_kernelPKhPKjPjx_param_0,
	.param .u64 .ptr .align 1 _Z29higgs_dequantize_2_256_kernelPKhPKjPjx_param_1,
	.param .u64 .ptr .align 1 _Z29higgs_dequantize_2_256_kernelPKhPKjPjx_param_2,
	.param .u64 _Z29higgs_dequantize_2_256_kernelPKhPKjPjx_param_3
)
{
	.reg .pred 	%p<8>;
	.reg .b16 	%rs<3>;
	.reg .b32 	%r<70>;
	.reg .b64 	%rd<28>;
	// demoted variable
	.shared .align 4 .b8 _ZZ29higgs_dequantize_2_256_kernelPKhPKjPjxE6s_grid[1024];
	ld.param.u64 	%rd7, [_Z29higgs_dequantize_2_256_kernelPKhPKjPjx_param_0];
	ld.param.u64 	%rd10, [_Z29higgs_dequantize_2_256_kernelPKhPKjPjx_param_1];
	ld.param.u64 	%rd8, [_Z29higgs_dequantize_2_256_kernelPKhPKjPjx_param_2];
	ld.param.u64 	%rd9, [_Z29higgs_dequantize_2_256_kernelPKhPKjPjx_param_3];
	cvta.to.global.u64 	%rd1, %rd10;
	mov.u32 	%r1, %tid.x;
	setp.gt.u32 	%p1, %r1, 255;
	@%p1 bra 	$L__BB0_7;
	mov.u32 	%r2, %ntid.x;
	add.s32 	%r31, %r1, %r2;
	max.u32 	%r32, %r31, 256;
	setp.lt.u32 	%p2, %r31, 256;
	selp.u32 	%r33, 1, 0, %p2;
	add.s32 	%r34, %r31, %r33;
	sub.s32 	%r35, %r32, %r34;
	div.u32 	%r36, %r35, %r2;
	add.s32 	%r3, %r36, %r33;
	and.b32  	%r37, %r3, 3;
	setp.eq.s32 	%p3, %r37, 3;
	mov.u32 	%r69, %r1;
	@%p3 bra 	$L__BB0_4;
	add.s32 	%r38, %r3, 1;
	and.b32  	%r39, %r38, 3;
	shl.b32 	%r40, %r1, 2;
	mov.u32 	%r41, _ZZ29higgs_dequantize_2_256_kernelPKhPKjPjxE6s_grid;
	add.s32 	%r63, %r41, %r40;
	shl.b32 	%r5, %r2, 2;
	mul.wide.u32 	%rd11, %r1, 4;
	add.s64 	%rd27, %rd1, %rd11;
	mul.wide.u32 	%rd3, %r2, 4;
	neg.s32 	%r62, %r39;
	mad.lo.s32 	%r69, %r2, %r39, %r1;
$L__BB0_3:
	.pragma "nounroll";
	ld.global.nc.u32 	%r42, [%rd27];
	st.shared.u32 	[%r63], %r42;
	add.s32 	%r63, %r63, %r5;
	add.s64 	%rd27, %rd27, %rd3;
	add.s32 	%r62, %r62, 1;
	setp.ne.s32 	%p4, %r62, 0;
	@%p4 bra 	$L__BB0_3;
$L__BB0_4:
	setp.lt.u32 	%p5, %r3, 3;
	@%p5 bra 	$L__BB0_7;
	shl.b32 	%r43, %r2, 1;
	add.s32 	%r68, %r69, %r43;
	shl.b32 	%r14, %r2, 2;
	mad.lo.s32 	%r67, %r2, 3, %r69;
	add.s32 	%r66, %r2, %r69;
	shl.b32 	%r44, %r69, 2;
	mov.u32 	%r45, _ZZ29higgs_dequantize_2_256_kernelPKhPKjPjxE6s_grid;
	add.s32 	%r65, %r45, %r44;
	shl.b32 	%r18, %r2, 4;
	shl.b32 	%r19, %r2, 3;
	mul.lo.s32 	%r20, %r2, 12;
$L__BB0_6:
	mul.wide.u32 	%rd12, %r69, 4;
	add.s64 	%rd13, %rd1, %rd12;
	ld.global.nc.u32 	%r46, [%rd13];
	st.shared.u32 	[%r65], %r46;
	add.s32 	%r47, %r69, %r2;
	mul.wide.u32 	%rd14, %r66, 4;
	add.s64 	%rd15, %rd1, %rd14;
	ld.global.nc.u32 	%r48, [%rd15];
	add.s32 	%r49, %r65, %r14;
	st.shared.u32 	[%r49], %r48;
	add.s32 	%r50, %r47, %r2;
	mul.wide.u32 	%rd16, %r68, 4;
	add.s64 	%rd17, %rd1, %rd16;
	ld.global.nc.u32 	%r51, [%rd17];
	add.s32 	%r52, %r65, %r19;
	st.shared.u32 	[%r52], %r51;
	add.s32 	%r53, %r50, %r2;
	mul.wide.u32 	%rd18, %r67, 4;
	add.s64 	%rd19, %rd1, %rd18;
	ld.global.nc.u32 	%r54, [%rd19];
	add.s32 	%r55, %r65, %r20;
	st.shared.u32 	[%r55], %r54;
	add.s32 	%r69, %r53, %r2;
	add.s32 	%r68, %r68, %r14;
	add.s32 	%r67, %r67, %r14;
	add.s32 	%r66, %r66, %r14;
	add.s32 	%r65, %r65, %r18;
	setp.lt.u32 	%p6, %r69, 256;
	@%p6 bra 	$L__BB0_6;
$L__BB0_7:
	bar.sync 	0;
	mov.u32 	%r56, %ctaid.x;
	mov.u32 	%r57, %ntid.x;
	mul.wide.u32 	%rd20, %r56, %r57;
	cvt.u64.u32 	%rd21, %r1;
	add.s64 	%rd6, %rd20, %rd21;
	setp.ge.s64 	%p7, %rd6, %rd9;
	@%p7 bra 	$L__BB0_9;
	cvta.to.global.u64 	%rd22, %rd7;
	add.s64 	%rd23, %rd22, %rd6;
	ld.global.nc.u8 	%rs1, [%rd23];
	cvt.u16.u8 	%rs2, %rs1;
	mul.wide.u16 	%r58, %rs2, 4;
	mov.u32 	%r59, _ZZ29higgs_dequantize_2_256_kernelPKhPKjPjxE6s_grid;
	add.s32 	%r60, %r59, %r58;
	ld.shared.u32 	%r61, [%r60];
	cvta.to.global.u64 	%rd24, %rd8;
	shl.b64 	%rd25, %rd6, 2;
	add.s64 	%rd26, %rd24, %rd25;
	st.global.u32 	[%rd26], %r61;
$L__BB0_9:
	ret;

}


// ===== COMPILED SASS (sm_100) =====

	.target	sm_100

	.elftype	@"ET_EXEC"


//--------------------- .note.nv.tkinfo           --------------------------
	.section	.note.nv.tkinfo,"",@"SHT_NOTE"
	.sectionflags	@"SHF_NOTE_NV_TKINFO"
	.tkinfo
        /*0018*/ 	.word	0x00000002
        /*0030*/ 	.string	""
        /*0030*/ 	.string	"ptxas"
        /*0030*/ 	.string	"Cuda compilation tools, release 13.0, V13.0.88"
        /*0030*/ 	.string	"Build cuda_13.0.r13.0/compiler.36424714_0"
        /*0030*/ 	.string	"-arch sm_100 -m 64 "



//--------------------- .note.nv.cuinfo           --------------------------
	.section	.note.nv.cuinfo,"",@"SHT_NOTE"
	.sectionflags	@"SHF_NOTE_NV_CUINFO"
        /*0018*/ 	.short	0x0002
        /*001a*/ 	.short	0x0064
        /*001c*/ 	.short	0x0082
	.zero		2


//--------------------- .nv.info                  --------------------------
	.section	.nv.info,"",@"SHT_CUDA_INFO"
	.align	4


	//----- nvinfo : EIATTR_REGCOUNT
	.align		4
        /*0000*/ 	.byte	0x04, 0x2f
        /*0002*/ 	.short	(.L_1 - .L_0)
	.align		4
.L_0:
        /*0004*/ 	.word	index@(_Z29higgs_dequantize_2_256_kernelPKhPKjPjx)
        /*0008*/ 	.word	0x0000001a


	//----- nvinfo : EIATTR_FRAME_SIZE
	.align		4
.L_1:
        /*000c*/ 	.byte	0x04, 0x11
        /*000e*/ 	.short	(.L_3 - .L_2)
	.align		4
.L_2:
        /*0010*/ 	.word	index@(_Z29higgs_dequantize_2_256_kernelPKhPKjPjx)
        /*0014*/ 	.word	0x00000000


	//----- nvinfo : EIATTR_MIN_STACK_SIZE
	.align		4
.L_3:
        /*0018*/ 	.byte	0x04, 0x12
        /*001a*/ 	.short	(.L_5 - .L_4)
	.align		4
.L_4:
        /*001c*/ 	.word	index@(_Z29higgs_dequantize_2_256_kernelPKhPKjPjx)
        /*0020*/ 	.word	0x00000000
.L_5:


//--------------------- .nv.compat                --------------------------
	.section	.nv.compat,"",@"SHT_CUDA_COMPAT_INFO"
	.align	4
        /*0000*/ 	.byte	0x02, 0x09, 0x00, 0x00, 0x02, 0x02, 0x01, 0x00, 0x02, 0x05, 0x05, 0x00, 0x03, 0x07, 0x01, 0x01
        /*0010*/ 	.byte	0x02, 0x03, 0x00, 0x00, 0x02, 0x06, 0x01, 0x00, 0x04, 0x0b, 0x08, 0x00, 0x09, 0x00, 0x00, 0x00
        /*0020*/ 	.byte	0x00, 0x00, 0x00, 0x00


//--------------------- .nv.info._Z29higgs_dequantize_2_256_kernelPKhPKjPjx --------------------------
	.section	.nv.info._Z29higgs_dequantize_2_256_kernelPKhPKjPjx,"",@"SHT_CUDA_INFO"
	.sectionflags	@""
	.align	4


	//----- nvinfo : EIATTR_CUDA_API_VERSION
	.align		4
        /*0000*/ 	.byte	0x04, 0x37
        /*0002*/ 	.short	(.L_7 - .L_6)
.L_6:
        /*0004*/ 	.word	0x00000082


	//----- nvinfo : EIATTR_KPARAM_INFO
	.align		4
.L_7:
        /*0008*/ 	.byte	0x04, 0x17
        /*000a*/ 	.short	(.L_9 - .L_8)
.L_8:
        /*000c*/ 	.word	0x00000000
        /*0010*/ 	.short	0x0003
        /*0012*/ 	.short	0x0018
        /*0014*/ 	.byte	0x00, 0xf0, 0x21, 0x00


	//----- nvinfo : EIATTR_KPARAM_INFO
	.align		4
.L_9:
        /*0018*/ 	.byte	0x04, 0x17
        /*001a*/ 	.short	(.L_11 - .L_10)
.L_10:
        /*001c*/ 	.word	0x00000000
        /*0020*/ 	.short	0x0002
        /*0022*/ 	.short	0x0010
        /*0024*/ 	.byte	0x00, 0xf5, 0x21, 0x00


	//----- nvinfo : EIATTR_KPARAM_INFO
	.align		4
.L_11:
        /*0028*/ 	.byte	0x04, 0x17
        /*002a*/ 	.short	(.L_13 - .L_12)
.L_12:
        /*002c*/ 	.word	0x00000000
        /*0030*/ 	.short	0x0001
        /*0032*/ 	.short	0x0008
        /*0034*/ 	.byte	0x00, 0xf5, 0x21, 0x00


	//----- nvinfo : EIATTR_KPARAM_INFO
	.align		4
.L_13:
        /*0038*/ 	.byte	0x04, 0x17
        /*003a*/ 	.short	(.L_15 - .L_14)
.L_14:
        /*003c*/ 	.word	0x00000000
        /*0040*/ 	.short	0x0000
        /*0042*/ 	.short	0x0000
        /*0044*/ 	.byte	0x00, 0xf5, 0x21, 0x00


	//----- nvinfo : EIATTR_SPARSE_MMA_MASK
	.align		4
.L_15:
        /*0048*/ 	.byte	0x03, 0x50
        /*004a*/ 	.short	0x0000


	//----- nvinfo : EIATTR_MAXREG_COUNT
	.align		4
        /*004c*/ 	.byte	0x03, 0x1b
        /*004e*/ 	.short	0x00ff


	//----- nvinfo : EIATTR_NUM_BARRIERS
	.align		4
        /*0050*/ 	.byte	0x02, 0x4c
        /*0052*/ 	.byte	0x01
	.zero		1


	//----- nvinfo : EIATTR_MERCURY_ISA_VERSION
	.align		4
        /*0054*/ 	.byte	0x03, 0x5f
        /*0056*/ 	.short	0x0101


	//----- nvinfo : EIATTR_VRC_CTA_INIT_COUNT
	.align		4
        /*0058*/ 	.byte	0x02, 0x4a
	.zero		1
	.zero		1


	//----- nvinfo : EIATTR_EXIT_INSTR_OFFSETS
	.align		4
        /*005c*/ 	.byte	0x04, 0x1c
        /*005e*/ 	.short	(.L_17 - .L_16)


	//   ....[0]....
.L_16:
        /*0060*/ 	.word	0x00000600


	//   ....[1]....
        /*0064*/ 	.word	0x000006e0


	//----- nvinfo : EIATTR_CRS_STACK_SIZE
	.align		4
.L_17:
        /*0068*/ 	.byte	0x04, 0x1e
        /*006a*/ 	.short	(.L_19 - .L_18)
.L_18:
        /*006c*/ 	.word	0x00000000


	//----- nvinfo : EIATTR_CBANK_PARAM_SIZE
	.align		4
.L_19:
        /*0070*/ 	.byte	0x03, 0x19
        /*0072*/ 	.short	0x0020


	//----- nvinfo : EIATTR_PARAM_CBANK
	.align		4
        /*0074*/ 	.byte	0x04, 0x0a
        /*0076*/ 	.short	(.L_21 - .L_20)
	.align		4
.L_20:
        /*0078*/ 	.word	index@(.nv.constant0._Z29higgs_dequantize_2_256_kernelPKhPKjPjx)
        /*007c*/ 	.short	0x0380
        /*007e*/ 	.short	0x0020


	//----- nvinfo : EIATTR_SW_WAR
	.align		4
.L_21:
        /*0080*/ 	.byte	0x04, 0x36
        /*0082*/ 	.short	(.L_23 - .L_22)
.L_22:
        /*0084*/ 	.word	0x00000008
.L_23:


//--------------------- .nv.callgraph             --------------------------
	.section	.nv.callgraph,"",@"SHT_CUDA_CALLGRAPH"
	.align	4
	.sectionentsize	8
	.align		4
        /*0000*/ 	.word	0x00000000
	.align		4
        /*0004*/ 	.word	0xffffffff
	.align		4
        /*0008*/ 	.word	0x00000000
	.align		4
        /*000c*/ 	.word	0xfffffffe
	.align		4
        /*0010*/ 	.word	0x00000000
	.align		4
        /*0014*/ 	.word	0xfffffffd
	.align		4
        /*0018*/ 	.word	0x00000000
	.align		4
        /*001c*/ 	.word	0xfffffffc


//--------------------- .text._Z29higgs_dequantize_2_256_kernelPKhPKjPjx --------------------------
	.section	.text._Z29higgs_dequantize_2_256_kernelPKhPKjPjx,"ax",@progbits
	.align	128
.text._Z29higgs_dequantize_2_256_kernelPKhPKjPjx:
        .type           _Z29higgs_dequantize_2_256_kernelPKhPKjPjx,@function
        .size           _Z29higgs_dequantize_2_256_kernelPKhPKjPjx,(.L_x_7 - _Z29higgs_dequantize_2_256_kernelPKhPKjPjx)
        .other          _Z29higgs_dequantize_2_256_kernelPKhPKjPjx,@"STO_CUDA_ENTRY STV_DEFAULT"
_Z29higgs_dequantize_2_256_kernelPKhPKjPjx:
[----:B------:R-:W-:Y:S01]  /*0000*/  LDC R1, c[0x0][0x37c] ;  /* 0x0000df00ff017b82 */ /* 0x000fe20000000800 */
[----:B------:R-:W0:Y:S01]  /*0010*/  S2R R2, SR_TID.X ;  /* 0x0000000000027919 */ /* 0x000e220000002100 */
[----:B------:R-:W1:Y:S01]  /*0020*/  LDCU.64 UR6, c[0x0][0x358] ;  /* 0x00006b00ff0677ac */ /* 0x000e620008000a00 */
[----:B------:R-:W-:Y:S01]  /*0030*/  BSSY.RECONVERGENT B0, `(.L_x_0) ;  /* 0x0000054000007945 */ /* 0x000fe20003800200 */
[----:B0-----:R-:W-:-:S13]  /*0040*/  ISETP.GT.U32.AND P0, PT, R2, 0xff, PT ;  /* 0x000000ff0200780c */ /* 0x001fda0003f04070 */
[----:B-1----:R-:W-:Y:S05]  /*0050*/  @P0 BRA `(.L_x_1) ;  /* 0x0000000400440947 */ /* 0x002fea0003800000 */
[----:B------:R-:W0:Y:S01]  /*0060*/  LDC R5, c[0x0][0x360] ;  /* 0x0000d800ff057b82 */ /* 0x000e220000000800 */
[----:B------:R-:W-:Y:S01]  /*0070*/  BSSY.RECONVERGENT B1, `(.L_x_2) ;  /* 0x000002f000017945 */ /* 0x000fe20003800200 */
[----:B0-----:R-:W0:Y:S01]  /*0080*/  I2F.U32.RP R8, R5 ;  /* 0x0000000500087306 */ /* 0x001e220000209000 */
[----:B------:R-:W-:Y:S01]  /*0090*/  IMAD.IADD R0, R2, 0x1, R5 ;  /* 0x0000000102007824 */ /* 0x000fe200078e0205 */
[----:B------:R-:W-:-:S04]  /*00a0*/  ISETP.NE.U32.AND P2, PT, R5, RZ, PT ;  /* 0x000000ff0500720c */ /* 0x000fc80003f45070 */
[C---:B------:R-:W-:Y:S02]  /*00b0*/  ISETP.GE.U32.AND P0, PT, R0.reuse, 0x100, PT ;  /* 0x000001000000780c */ /* 0x040fe40003f06070 */
[----:B------:R-:W-:Y:S01]  /*00c0*/  VIMNMX.U32 R9, PT, PT, R0, 0x100, !PT ;  /* 0x0000010000097848 */ /* 0x000fe20007fe0000 */
[----:B0-----:R-:W0:Y:S02]  /*00d0*/  MUFU.RCP R8, R8 ;  /* 0x0000000800087308 */ /* 0x001e240000001000 */
[----:B0-----:R-:W-:-:S06]  /*00e0*/  VIADD R6, R8, 0xffffffe ;  /* 0x0ffffffe08067836 */ /* 0x001fcc0000000000 */
[----:B------:R0:W1:Y:S02]  /*00f0*/  F2I.FTZ.U32.TRUNC.NTZ R7, R6 ;  /* 0x0000000600077305 */ /* 0x000064000021f000 */
[----:B0-----:R-:W-:Y:S02]  /*0100*/  HFMA2 R6, -RZ, RZ, 0, 0 ;  /* 0x00000000ff067431 */ /* 0x001fe400000001ff */
[----:B-1----:R-:W-:-:S04]  /*0110*/  IMAD.MOV R4, RZ, RZ, -R7 ;  /* 0x000000ffff047224 */ /* 0x002fc800078e0a07 */
[----:B------:R-:W-:Y:S01]  /*0120*/  IMAD R11, R4, R5, RZ ;  /* 0x00000005040b7224 */ /* 0x000fe200078e02ff */
[----:B------:R-:W-:-:S03]  /*0130*/  SEL R4, RZ, 0x1, P0 ;  /* 0x00000001ff047807 */ /* 0x000fc60000000000 */
[----:B------:R-:W-:Y:S01]  /*0140*/  IMAD.HI.U32 R7, R7, R11, R6 ;  /* 0x0000000b07077227 */ /* 0x000fe200078e0006 */
[----:B------:R-:W-:-:S05]  /*0150*/  IADD3 R0, PT, PT, R9, -R0, -R4 ;  /* 0x8000000009007210 */ /* 0x000fca0007ffe804 */
[----:B------:R-:W-:-:S04]  /*0160*/  IMAD.HI.U32 R7, R7, R0, RZ ;  /* 0x0000000007077227 */ /* 0x000fc800078e00ff */
[----:B------:R-:W-:-:S04]  /*0170*/  IMAD.MOV R6, RZ, RZ, -R7 ;  /* 0x000000ffff067224 */ /* 0x000fc800078e0a07 */
[----:B------:R-:W-:-:S05]  /*0180*/  IMAD R0, R5, R6, R0 ;  /* 0x0000000605007224 */ /* 0x000fca00078e0200 */
[----:B------:R-:W-:-:S13]  /*0190*/  ISETP.GE.U32.AND P0, PT, R0, R5, PT ;  /* 0x000000050000720c */ /* 0x000fda0003f06070 */
[----:B------:R-:W-:Y:S01]  /*01a0*/  @P0 IMAD.IADD R0, R0, 0x1, -R5 ;  /* 0x0000000100000824 */ /* 0x000fe200078e0a05 */
[----:B------:R-:W-:-:S04]  /*01b0*/  @P0 IADD3 R7, PT, PT, R7, 0x1, RZ ;  /* 0x0000000107070810 */ /* 0x000fc80007ffe0ff */
[----:B------:R-:W-:-:S13]  /*01c0*/  ISETP.GE.U32.AND P1, PT, R0, R5, PT ;  /* 0x000000050000720c */ /* 0x000fda0003f26070 */
[----:B------:R-:W-:Y:S01]  /*01d0*/  @P1 VIADD R7, R7, 0x1 ;  /* 0x0000000107071836 */ /* 0x000fe20000000000 */
[----:B------:R-:W-:-:S05]  /*01e0*/  @!P2 LOP3.LUT R7, RZ, R5, RZ, 0x33, !PT ;  /* 0x00000005ff07a212 */ /* 0x000fca00078e33ff */
[----:B------:R-:W-:-:S05]  /*01f0*/  IMAD.IADD R4, R4, 0x1, R7 ;  /* 0x0000000104047824 */ /* 0x000fca00078e0207 */
[C---:B------:R-:W-:Y:S02]  /*0200*/  LOP3.LUT R0, R4.reuse, 0x3, RZ, 0xc0, !PT ;  /* 0x0000000304007812 */ /* 0x040fe400078ec0ff */
[----:B------:R-:W-:Y:S02]  /*0210*/  ISETP.GE.U32.AND P1, PT, R4, 0x3, PT ;  /* 0x000000030400780c */ /* 0x000fe40003f26070 */
[----:B------:R-:W-:Y:S02]  /*0220*/  ISETP.NE.AND P0, PT, R0, 0x3, PT ;  /* 0x000000030000780c */ /* 0x000fe40003f05270 */
[----:B------:R-:W-:-:S11]  /*0230*/  MOV R0, R2 ;  /* 0x0000000200007202 */ /* 0x000fd60000000f00 */
[----:B------:R-:W-:Y:S05]  /*0240*/  @!P0 BRA `(.L_x_3) ;  /* 0x0000000000448947 */ /* 0x000fea0003800000 */
[----:B------:R-:W0:Y:S01]  /*0250*/  S2UR UR5, SR_CgaCtaId ;  /* 0x00000000000579c3 */ /* 0x000e220000008800 */
[----:B------:R-:W-:Y:S01]  /*0260*/  VIADD R4, R4, 0x1 ;  /* 0x0000000104047836 */ /* 0x000fe20000000000 */
[----:B------:R-:W-:-:S04]  /*0270*/  UMOV UR4, 0x400 ;  /* 0x0000040000047882 */ /* 0x000fc80000000000 */
[----:B------:R-:W-:Y:S02]  /*0280*/  LOP3.LUT R4, R4, 0x3, RZ, 0xc0, !PT ;  /* 0x0000000304047812 */ /* 0x000fe400078ec0ff */
[----:B------:R-:W1:Y:S03]  /*0290*/  LDC.64 R6, c[0x0][0x388] ;  /* 0x0000e200ff067b82 */ /* 0x000e660000000a00 */
[----:B------:R-:W-:Y:S02]  /*02a0*/  IMAD R0, R4, R5, R2 ;  /* 0x0000000504007224 */ /* 0x000fe400078e0202 */
[----:B------:R-:W-:Y:S01]  /*02b0*/  IMAD.MOV R8, RZ, RZ, -R4 ;  /* 0x000000ffff087224 */ /* 0x000fe200078e0a04 */
[----:B0-----:R-:W-:-:S06]  /*02c0*/  ULEA UR4, UR5, UR4, 0x18 ;  /* 0x0000000405047291 */ /* 0x001fcc000f8ec0ff */
[C---:B------:R-:W-:Y:S01]  /*02d0*/  LEA R4, R2.reuse, UR4, 0x2 ;  /* 0x0000000402047c11 */ /* 0x040fe2000f8e10ff */
[----:B-1----:R-:W-:-:S07]  /*02e0*/  IMAD.WIDE.U32 R6, R2, 0x4, R6 ;  /* 0x0000000402067825 */ /* 0x002fce00078e0006 */
.L_x_4:
[----:B------:R0:W2:Y:S01]  /*02f0*/  LDG.E.CONSTANT R9, desc[UR6][R6.64] ;  /* 0x0000000606097981 */ /* 0x0000a2000c1e9900 */
[----:B------:R-:W-:-:S04]  /*0300*/  IADD3 R8, PT, PT, R8, 0x1, RZ ;  /* 0x0000000108087810 */ /* 0x000fc80007ffe0ff */
[----:B------:R-:W-:Y:S01]  /*0310*/  ISETP.NE.AND P0, PT, R8, RZ, PT ;  /* 0x000000ff0800720c */ /* 0x000fe20003f05270 */
[C---:B0-----:R-:W-:Y:S01]  /*0320*/  IMAD.WIDE.U32 R6, R5.reuse, 0x4, R6 ;  /* 0x0000000405067825 */ /* 0x041fe200078e0006 */
[----:B--2---:R0:W-:Y:S03]  /*0330*/  STS [R4], R9 ;  /* 0x0000000904007388 */ /* 0x0041e60000000800 */
[----:B0-----:R-:W-:-:S08]  /*0340*/  IMAD R4, R5, 0x4, R4 ;  /* 0x0000000405047824 */ /* 0x001fd000078e0204 */
[----:B------:R-:W-:Y:S05]  /*0350*/  @P0 BRA `(.L_x_4) ;  /* 0xfffffffc00e40947 */ /* 0x000fea000383ffff */
.L_x_3:
[----:B------:R-:W-:Y:S05]  /*0360*/  BSYNC.RECONVERGENT B1 ;  /* 0x0000000000017941 */ /* 0x000fea0003800200 */
.L_x_2:
[----:B------:R-:W-:Y:S05]  /*0370*/  @!P1 BRA `(.L_x_1) ;  /* 0x00000000007c9947 */ /* 0x000fea0003800000 */
[----:B------:R-:W0:Y:S01]  /*0380*/  S2UR UR5, SR_CgaCtaId ;  /* 0x00000000000579c3 */ /* 0x000e220000008800 */
[----:B------:R-:W-:Y:S01]  /*0390*/  UMOV UR4, 0x400 ;  /* 0x0000040000047882 */ /* 0x000fe20000000000 */
[C-C-:B------:R-:W-:Y:S01]  /*03a0*/  IMAD R4, R5.reuse, 0x2, R0.reuse ;  /* 0x0000000205047824 */ /* 0x140fe200078e0200 */
[----:B------:R-:W-:Y:S01]  /*03b0*/  IADD3 R17, PT, PT, R0, R5, RZ ;  /* 0x0000000500117210 */ /* 0x000fe20007ffe0ff */
[----:B------:R-:W-:-:S04]  /*03c0*/  IMAD R16, R5, 0x3, R0 ;  /* 0x0000000305107824 */ /* 0x000fc800078e0200 */
[----:B------:R-:W1:Y:S01]  /*03d0*/  LDC.64 R6, c[0x0][0x388] ;  /* 0x0000e200ff067b82 */ /* 0x000e620000000a00 */
[----:B0-----:R-:W-:-:S06]  /*03e0*/  ULEA UR4, UR5, UR4, 0x18 ;  /* 0x0000000405047291 */ /* 0x001fcc000f8ec0ff */
[----:B------:R-:W-:-:S07]  /*03f0*/  LEA R18, R0, UR4, 0x2 ;  /* 0x0000000400127c11 */ /* 0x000fce000f8e10ff */
.L_x_5:
[----:B-1----:R-:W-:-:S04]  /*0400*/  IMAD.WIDE.U32 R10, R0, 0x4, R6 ;  /* 0x00000004000a7825 */ /* 0x002fc800078e0006 */
[--C-:B--2---:R-:W-:Y:S02]  /*0410*/  IMAD.WIDE.U32 R12, R17, 0x4, R6.reuse ;  /* 0x00000004110c7825 */ /* 0x104fe400078e0006 */
[----:B------:R-:W2:Y:S02]  /*0420*/  LDG.E.CONSTANT R11, desc[UR6][R10.64] ;  /* 0x000000060a0b7981 */ /* 0x000ea4000c1e9900 */
[--C-:B------:R-:W-:Y:S02]  /*0430*/  IMAD.WIDE.U32 R14, R4, 0x4, R6.reuse ;  /* 0x00000004040e7825 */ /* 0x100fe400078e0006 */
[----:B------:R-:W3:Y:S02]  /*0440*/  LDG.E.CONSTANT R12, desc[UR6][R12.64] ;  /* 0x000000060c0c7981 */ /* 0x000ee4000c1e9900 */
[----:B------:R-:W-:Y:S02]  /*0450*/  IMAD.WIDE.U32 R8, R16, 0x4, R6 ;  /* 0x0000000410087825 */ /* 0x000fe400078e0006 */
[----:B------:R-:W4:Y:S04]  /*0460*/  LDG.E.CONSTANT R14, desc[UR6][R14.64] ;  /* 0x000000060e0e7981 */ /* 0x000f28000c1e9900 */
[----:B------:R-:W5:Y:S01]  /*0470*/  LDG.E.CONSTANT R8, desc[UR6][R8.64] ;  /* 0x0000000608087981 */ /* 0x000f62000c1e9900 */
[----:B------:R-:W-:-:S02]  /*0480*/  IMAD R19, R5, 0x4, R18 ;  /* 0x0000000405137824 */ /* 0x000fc400078e0212 */
[C-C-:B------:R-:W-:Y:S02]  /*0490*/  IMAD R21, R5.reuse, 0x8, R18.reuse ;  /* 0x0000000805157824 */ /* 0x140fe400078e0212 */
[C---:B------:R-:W-:Y:S01]  /*04a0*/  IMAD R23, R5.reuse, 0xc, R18 ;  /* 0x0000000c05177824 */ /* 0x040fe200078e0212 */
[----:B------:R-:W-:-:S04]  /*04b0*/  IADD3 R0, PT, PT, R5, R0, R5 ;  /* 0x0000000005007210 */ /* 0x000fc80007ffe005 */
[----:B------:R-:W-:-:S04]  /*04c0*/  IADD3 R0, PT, PT, R5, R0, R5 ;  /* 0x0000000005007210 */ /* 0x000fc80007ffe005 */
[----:B------:R-:W-:Y:S01]  /*04d0*/  ISETP.GE.U32.AND P0, PT, R0, 0x100, PT ;  /* 0x000001000000780c */ /* 0x000fe20003f06070 */
[C---:B------:R-:W-:Y:S01]  /*04e0*/  IMAD R16, R5.reuse, 0x4, R16 ;  /* 0x0000000405107824 */ /* 0x040fe200078e0210 */
[C---:B------:R-:W-:Y:S01]  /*04f0*/  LEA R4, R5.reuse, R4, 0x2 ;  /* 0x0000000405047211 */ /* 0x040fe200078e10ff */
[C---:B------:R-:W-:Y:S01]  /*0500*/  IMAD R17, R5.reuse, 0x4, R17 ;  /* 0x0000000405117824 */ /* 0x040fe200078e0211 */
[----:B--2---:R0:W-:Y:S04]  /*0510*/  STS [R18], R11 ;  /* 0x0000000b12007388 */ /* 0x0041e80000000800 */
[----:B---3--:R2:W-:Y:S04]  /*0520*/  STS [R19], R12 ;  /* 0x0000000c13007388 */ /* 0x0085e80000000800 */
[----:B----4-:R2:W-:Y:S04]  /*0530*/  STS [R21], R14 ;  /* 0x0000000e15007388 */ /* 0x0105e80000000800 */
[----:B-----5:R2:W-:Y:S01]  /*0540*/  STS [R23], R8 ;  /* 0x0000000817007388 */ /* 0x0205e20000000800 */
[----:B0-----:R-:W-:Y:S01]  /*0550*/  LEA R18, R5, R18, 0x4 ;  /* 0x0000001205127211 */ /* 0x001fe200078e20ff */
[----:B------:R-:W-:Y:S06]  /*0560*/  @!P0 BRA `(.L_x_5) ;  /* 0xfffffffc00a48947 */ /* 0x000fec000383ffff */
.L_x_1:
[----:B------:R-:W-:Y:S05]  /*0570*/  BSYNC.RECONVERGENT B0 ;  /* 0x0000000000007941 */ /* 0x000fea0003800200 */
.L_x_0:
[----:B------:R-:W0:Y:S01]  /*0580*/  S2UR UR4, SR_CTAID.X ;  /* 0x00000000000479c3 */ /* 0x000e220000002500 */
[----:B------:R-:W1:Y:S01]  /*0590*/  LDCU.64 UR8, c[0x0][0x398] ;  /* 0x00007300ff0877ac */ /* 0x000e620008000a00 */
[----:B------:R-:W-:-:S06]  /*05a0*/  IMAD.MOV.U32 R3, RZ, RZ, RZ ;  /* 0x000000ffff037224 */ /* 0x000fcc00078e00ff */
[----:B------:R-:W0:Y:S02]  /*05b0*/  LDC R5, c[0x0][0x360] ;  /* 0x0000d800ff057b82 */ /* 0x000e240000000800 */
[----:B0-----:R-:W-:-:S06]  /*05c0*/  IMAD.WIDE.U32 R2, R5, UR4, R2 ;  /* 0x0000000405027c25 */ /* 0x001fcc000f8e0002 */
[----:B------:R-:W-:Y:S01]  /*05d0*/  BAR.SYNC.DEFER_BLOCKING 0x0 ;  /* 0x0000000000007b1d */ /* 0x000fe20000010000 */
[----:B-1----:R-:W-:-:S04]  /*05e0*/  ISETP.GE.U32.AND P0, PT, R2, UR8, PT ;  /* 0x0000000802007c0c */ /* 0x002fc8000bf06070 */
[----:B------:R-:W-:-:S13]  /*05f0*/  ISETP.GE.AND.EX P0, PT, R3, UR9, PT, P0 ;  /* 0x0000000903007c0c */ /* 0x000fda000bf06300 */
[----:B------:R-:W-:Y:S05]  /*0600*/  @P0 EXIT ;  /* 0x000000000000094d */ /* 0x000fea0003800000 */
[----:B------:R-:W0:Y:S02]  /*0610*/  LDCU.64 UR4, c[0x0][0x380] ;  /* 0x00007000ff0477ac */ /* 0x000e240008000a00 */
[----:B0-----:R-:W-:-:S04]  /*0620*/  IADD3 R4, P0, PT, R2, UR4, RZ ;  /* 0x0000000402047c10 */ /* 0x001fc8000ff1e0ff */
[----:B------:R-:W-:-:S05]  /*0630*/  IADD3.X R5, PT, PT, R3, UR5, RZ, P0, !PT ;  /* 0x0000000503057c10 */ /* 0x000fca00087fe4ff */
[----:B------:R-:W3:Y:S01]  /*0640*/  LDG.E.U8.CONSTANT R4, desc[UR6][R4.64] ;  /* 0x0000000604047981 */ /* 0x000ee2000c1e9100 */
[----:B------:R-:W0:Y:S01]  /*0650*/  S2UR UR5, SR_CgaCtaId ;  /* 0x00000000000579c3 */ /* 0x000e220000008800 */
[----:B------:R-:W-:Y:S02]  /*0660*/  UMOV UR4, 0x400 ;  /* 0x0000040000047882 */ /* 0x000fe40000000000 */
[----:B0-----:R-:W-:-:S06]  /*0670*/  ULEA UR4, UR5, UR4, 0x18 ;  /* 0x0000000405047291 */ /* 0x001fcc000f8ec0ff */
[----:B---3--:R-:W-:-:S05]  /*0680*/  LEA R0, R4, UR4, 0x2 ;  /* 0x0000000404007c11 */ /* 0x008fca000f8e10ff */
[----:B------:R-:W0:Y:S01]  /*0690*/  LDCU.64 UR4, c[0x0][0x390] ;  /* 0x00007200ff0477ac */ /* 0x000e220008000a00 */
[----:B------:R-:W1:Y:S01]  /*06a0*/  LDS R9, [R0] ;  /* 0x0000000000097984 */ /* 0x000e620000000800 */
[----:B0-----:R-:W-:-:S04]  /*06b0*/  LEA R6, P0, R2, UR4, 0x2 ;  /* 0x0000000402067c11 */ /* 0x001fc8000f8010ff */
[----:B------:R-:W-:-:S05]  /*06c0*/  LEA.HI.X R7, R2, UR5, R3, 0x2, P0 ;  /* 0x0000000502077c11 */ /* 0x000fca00080f1403 */
[----:B-1----:R-:W-:Y:S01]  /*06d0*/  STG.E desc[UR6][R6.64], R9 ;  /* 0x0000000906007986 */ /* 0x002fe2000c101906 */
[----:B------:R-:W-:Y:S05]  /*06e0*/  EXIT ;  /* 0x000000000000794d */ /* 0x000fea0003800000 */
.L_x_6:
[----:B------:R-:W-:-:S00]  /*06f0*/  BRA `(.L_x_6) ;  /* 0xfffffffc00fc7947 */ /* 0x000fc0000383ffff */
[----:B------:R-:W-:-:S00]  /*0700*/  NOP ;  /* 0x0000000000007918 */ /* 0x000fc00000000000 */
[----:B------:R-:W-:-:S00]  /*0710*/  NOP ;  /* 0x0000000000007918 */ /* 0x000fc00000000000 */
[----:B------:R-:W-:-:S00]  /*0720*/  NOP ;  /* 0x0000000000007918 */ /* 0x000fc00000000000 */
[----:B------:R-:W-:-:S00]  /*0730*/  NOP ;  /* 0x0000000000007918 */ /* 0x000fc00000000000 */
[----:B------:R-:W-:-:S00]  /*0740*/  NOP ;  /* 0x0000000000007918 */ /* 0x000fc00000000000 */
[----:B------:R-:W-:-:S00]  /*0750*/  NOP ;  /* 0x0000000000007918 */ /* 0x000fc00000000000 */
[----:B------:R-:W-:-:S00]  /*0760*/  NOP ;  /* 0x0000000000007918 */ /* 0x000fc00000000000 */
[----:B------:R-:W-:-:S00]  /*0770*/  NOP ;  /* 0x0000000000007918 */ /* 0x000fc00000000000 */
.L_x_7:


//--------------------- .nv.shared._Z29higgs_dequantize_2_256_kernelPKhPKjPjx --------------------------
	.section	.nv.shared._Z29higgs_dequantize_2_256_kernelPKhPKjPjx,"aw",@nobits
	.sectionflags	@""
	.align	4
.nv.shared._Z29higgs_dequantize_2_256_kernelPKhPKjPjx:
	.zero		2048


//--------------------- .nv.shared.reserved.0     --------------------------
	.section	.nv.shared.reserved.0,"aw",@nobits
	.weak		__nv_reservedSMEM_offset_0_alias
	.size		__nv_reservedSMEM_offset_0_alias, 0, 64
	.other		__nv_reservedSMEM_offset_0_alias,@"STO_CUDA_RESERVED_SHARED STV_DEFAULT"
__nv_reservedSMEM_offset_0_alias:
	.zero		0
	.zero		64


//--------------------- .nv.constant0._Z29higgs_dequantize_2_256_kernelPKhPKjPjx --------------------------
	.section	.nv.constant0._Z29higgs_dequantize_2_256_kernelPKhPKjPjx,"a",@progbits
	.sectionflags	@""
	.align	4
.nv.constant0._Z29higgs_dequantize_2_256_kernelPKhPKjPjx:
	.zero		928


//--------------------- SYMBOLS --------------------------

	.type		.nv.reservedSmem.offset0,@object
	.size		.nv.reservedSmem.offset0,0x4
	.type		.nv.reservedSmem.cap,@object
	.size		.nv.reservedSmem.cap,0x4
